//
// Generated by NVIDIA NVVM Compiler
//
// Compiler Build ID: CL-36424714
// Cuda compilation tools, release 13.0, V13.0.88
// Based on NVVM 20.0.0
//

.version 9.0
.target sm_100
.address_size 64

	// .globl	_Z15MatrixMulKernelPfS_S_i
// _ZZ15MatrixMulKernelPfS_S_iE3Mds has been demoted
// _ZZ15MatrixMulKernelPfS_S_iE3Nds has been demoted

.visible .entry _Z15MatrixMulKernelPfS_S_i(
	.param .u64 .ptr .align 1 _Z15MatrixMulKernelPfS_S_i_param_0,
	.param .u64 .ptr .align 1 _Z15MatrixMulKernelPfS_S_i_param_1,
	.param .u64 .ptr .align 1 _Z15MatrixMulKernelPfS_S_i_param_2,
	.param .u32 _Z15MatrixMulKernelPfS_S_i_param_3
)
{
	.reg .pred 	%p<8>;
	.reg .b32 	%r<104>;
	.reg .b32 	%f<368>;
	.reg .b64 	%rd<40>;
	// demoted variable
	.shared .align 4 .b8 _ZZ15MatrixMulKernelPfS_S_iE3Mds[1024];
	// demoted variable
	.shared .align 4 .b8 _ZZ15MatrixMulKernelPfS_S_iE3Nds[1024];
	ld.param.u32 	%r31, [_Z15MatrixMulKernelPfS_S_i_param_3];
	mov.u32 	%r32, %ctaid.x;
	mov.u32 	%r33, %ctaid.y;
	mov.u32 	%r1, %tid.x;
	mov.u32 	%r2, %tid.y;
	shl.b32 	%r34, %r33, 4;
	add.s32 	%r3, %r34, %r2;
	shl.b32 	%r4, %r32, 4;
	add.s32 	%r5, %r4, %r1;
	shr.s32 	%r35, %r31, 31;
	shr.u32 	%r36, %r35, 28;
	add.s32 	%r37, %r31, %r36;
	shr.s32 	%r6, %r37, 4;
	setp.lt.s32 	%p1, %r31, 16;
	mov.f32 	%f367, 0f00000000;
	@%p1 bra 	$L__BB0_9;
	mad.lo.s32 	%r100, %r31, %r3, %r1;
	shl.b32 	%r39, %r2, 6;
	mov.u32 	%r40, _ZZ15MatrixMulKernelPfS_S_iE3Mds;
	add.s32 	%r8, %r40, %r39;
	add.s32 	%r41, %r6, -1;
	setp.lt.u32 	%p2, %r41, 3;
	mov.f32 	%f367, 0f00000000;
	mov.b32 	%r103, 0;
	@%p2 bra 	$L__BB0_4;
	and.b32  	%r103, %r6, 134217724;
	neg.s32 	%r101, %r103;
	add.s32 	%r43, %r2, 48;
	mad.lo.s32 	%r44, %r31, %r43, %r1;
	add.s32 	%r99, %r44, %r4;
	add.s32 	%r45, %r2, 32;
	mad.lo.s32 	%r46, %r31, %r45, %r1;
	add.s32 	%r98, %r46, %r4;
	add.s32 	%r47, %r2, 16;
	mad.lo.s32 	%r48, %r31, %r47, %r1;
	add.s32 	%r97, %r48, %r4;
	mad.lo.s32 	%r49, %r2, %r31, %r1;
	add.s32 	%r96, %r49, %r4;
	mov.f32 	%f367, 0f00000000;
$L__BB0_3:
	.pragma "nounroll";
	ld.param.u64 	%rd36, [_Z15MatrixMulKernelPfS_S_i_param_1];
	ld.param.u64 	%rd33, [_Z15MatrixMulKernelPfS_S_i_param_0];
	cvta.to.global.u64 	%rd4, %rd33;
	mul.wide.s32 	%rd5, %r100, 4;
	add.s64 	%rd6, %rd4, %rd5;
	ld.global.f32 	%f14, [%rd6];
	shl.b32 	%r51, %r1, 2;
	add.s32 	%r52, %r8, %r51;
	st.shared.f32 	[%r52], %f14;
	cvta.to.global.u64 	%rd7, %rd36;
	mul.wide.u32 	%rd8, %r96, 4;
	add.s64 	%rd9, %rd7, %rd8;
	ld.global.f32 	%f15, [%rd9];
	mov.u32 	%r54, _ZZ15MatrixMulKernelPfS_S_iE3Nds;
	add.s32 	%r55, %r54, %r51;
	add.s32 	%r56, %r55, %r39;
	st.shared.f32 	[%r56], %f15;
	bar.sync 	0;
	ld.shared.f32 	%f16, [%r8];
	ld.shared.f32 	%f17, [%r55];
	fma.rn.f32 	%f18, %f16, %f17, %f367;
	ld.shared.f32 	%f19, [%r8+4];
	ld.shared.f32 	%f20, [%r55+64];
	fma.rn.f32 	%f21, %f19, %f20, %f18;
	ld.shared.f32 	%f22, [%r8+8];
	ld.shared.f32 	%f23, [%r55+128];
	fma.rn.f32 	%f24, %f22, %f23, %f21;
	ld.shared.f32 	%f25, [%r8+12];
	ld.shared.f32 	%f26, [%r55+192];
	fma.rn.f32 	%f27, %f25, %f26, %f24;
	ld.shared.f32 	%f28, [%r8+16];
	ld.shared.f32 	%f29, [%r55+256];
	fma.rn.f32 	%f30, %f28, %f29, %f27;
	ld.shared.f32 	%f31, [%r8+20];
	ld.shared.f32 	%f32, [%r55+320];
	fma.rn.f32 	%f33, %f31, %f32, %f30;
	ld.shared.f32 	%f34, [%r8+24];
	ld.shared.f32 	%f35, [%r55+384];
	fma.rn.f32 	%f36, %f34, %f35, %f33;
	ld.shared.f32 	%f37, [%r8+28];
	ld.shared.f32 	%f38, [%r55+448];
	fma.rn.f32 	%f39, %f37, %f38, %f36;
	ld.shared.f32 	%f40, [%r8+32];
	ld.shared.f32 	%f41, [%r55+512];
	fma.rn.f32 	%f42, %f40, %f41, %f39;
	ld.shared.f32 	%f43, [%r8+36];
	ld.shared.f32 	%f44, [%r55+576];
	fma.rn.f32 	%f45, %f43, %f44, %f42;
	ld.shared.f32 	%f46, [%r8+40];
	ld.shared.f32 	%f47, [%r55+640];
	fma.rn.f32 	%f48, %f46, %f47, %f45;
	ld.shared.f32 	%f49, [%r8+44];
	ld.shared.f32 	%f50, [%r55+704];
	fma.rn.f32 	%f51, %f49, %f50, %f48;
	ld.shared.f32 	%f52, [%r8+48];
	ld.shared.f32 	%f53, [%r55+768];
	fma.rn.f32 	%f54, %f52, %f53, %f51;
	ld.shared.f32 	%f55, [%r8+52];
	ld.shared.f32 	%f56, [%r55+832];
	fma.rn.f32 	%f57, %f55, %f56, %f54;
	ld.shared.f32 	%f58, [%r8+56];
	ld.shared.f32 	%f59, [%r55+896];
	fma.rn.f32 	%f60, %f58, %f59, %f57;
	ld.shared.f32 	%f61, [%r8+60];
	ld.shared.f32 	%f62, [%r55+960];
	fma.rn.f32 	%f63, %f61, %f62, %f60;
	bar.sync 	0;
	ld.global.f32 	%f64, [%rd6+64];
	st.shared.f32 	[%r52], %f64;
	mul.wide.u32 	%rd10, %r97, 4;
	add.s64 	%rd11, %rd7, %rd10;
	ld.global.f32 	%f65, [%rd11];
	st.shared.f32 	[%r56], %f65;
	bar.sync 	0;
	ld.shared.f32 	%f66, [%r8];
	ld.shared.f32 	%f67, [%r55];
	fma.rn.f32 	%f68, %f66, %f67, %f63;
	ld.shared.f32 	%f69, [%r8+4];
	ld.shared.f32 	%f70, [%r55+64];
	fma.rn.f32 	%f71, %f69, %f70, %f68;
	ld.shared.f32 	%f72, [%r8+8];
	ld.shared.f32 	%f73, [%r55+128];
	fma.rn.f32 	%f74, %f72, %f73, %f71;
	ld.shared.f32 	%f75, [%r8+12];
	ld.shared.f32 	%f76, [%r55+192];
	fma.rn.f32 	%f77, %f75, %f76, %f74;
	ld.shared.f32 	%f78, [%r8+16];
	ld.shared.f32 	%f79, [%r55+256];
	fma.rn.f32 	%f80, %f78, %f79, %f77;
	ld.shared.f32 	%f81, [%r8+20];
	ld.shared.f32 	%f82, [%r55+320];
	fma.rn.f32 	%f83, %f81, %f82, %f80;
	ld.shared.f32 	%f84, [%r8+24];
	ld.shared.f32 	%f85, [%r55+384];
	fma.rn.f32 	%f86, %f84, %f85, %f83;
	ld.shared.f32 	%f87, [%r8+28];
	ld.shared.f32 	%f88, [%r55+448];
	fma.rn.f32 	%f89, %f87, %f88, %f86;
	ld.shared.f32 	%f90, [%r8+32];
	ld.shared.f32 	%f91, [%r55+512];
	fma.rn.f32 	%f92, %f90, %f91, %f89;
	ld.shared.f32 	%f93, [%r8+36];
	ld.shared.f32 	%f94, [%r55+576];
	fma.rn.f32 	%f95, %f93, %f94, %f92;
	ld.shared.f32 	%f96, [%r8+40];
	ld.shared.f32 	%f97, [%r55+640];
	fma.rn.f32 	%f98, %f96, %f97, %f95;
	ld.shared.f32 	%f99, [%r8+44];
	ld.shared.f32 	%f100, [%r55+704];
	fma.rn.f32 	%f101, %f99, %f100, %f98;
	ld.shared.f32 	%f102, [%r8+48];
	ld.shared.f32 	%f103, [%r55+768];
	fma.rn.f32 	%f104, %f102, %f103, %f101;
	ld.shared.f32 	%f105, [%r8+52];
	ld.shared.f32 	%f106, [%r55+832];
	fma.rn.f32 	%f107, %f105, %f106, %f104;
	ld.shared.f32 	%f108, [%r8+56];
	ld.shared.f32 	%f109, [%r55+896];
	fma.rn.f32 	%f110, %f108, %f109, %f107;
	ld.shared.f32 	%f111, [%r8+60];
	ld.shared.f32 	%f112, [%r55+960];
	fma.rn.f32 	%f113, %f111, %f112, %f110;
	bar.sync 	0;
	ld.global.f32 	%f114, [%rd6+128];
	st.shared.f32 	[%r52], %f114;
	mul.wide.u32 	%rd12, %r98, 4;
	add.s64 	%rd13, %rd7, %rd12;
	ld.global.f32 	%f115, [%rd13];
	st.shared.f32 	[%r56], %f115;
	bar.sync 	0;
	ld.shared.f32 	%f116, [%r8];
	ld.shared.f32 	%f117, [%r55];
	fma.rn.f32 	%f118, %f116, %f117, %f113;
	ld.shared.f32 	%f119, [%r8+4];
	ld.shared.f32 	%f120, [%r55+64];
	fma.rn.f32 	%f121, %f119, %f120, %f118;
	ld.shared.f32 	%f122, [%r8+8];
	ld.shared.f32 	%f123, [%r55+128];
	fma.rn.f32 	%f124, %f122, %f123, %f121;
	ld.shared.f32 	%f125, [%r8+12];
	ld.shared.f32 	%f126, [%r55+192];
	fma.rn.f32 	%f127, %f125, %f126, %f124;
	ld.shared.f32 	%f128, [%r8+16];
	ld.shared.f32 	%f129, [%r55+256];
	fma.rn.f32 	%f130, %f128, %f129, %f127;
	ld.shared.f32 	%f131, [%r8+20];
	ld.shared.f32 	%f132, [%r55+320];
	fma.rn.f32 	%f133, %f131, %f132, %f130;
	ld.shared.f32 	%f134, [%r8+24];
	ld.shared.f32 	%f135, [%r55+384];
	fma.rn.f32 	%f136, %f134, %f135, %f133;
	ld.shared.f32 	%f137, [%r8+28];
	ld.shared.f32 	%f138, [%r55+448];
	fma.rn.f32 	%f139, %f137, %f138, %f136;
	ld.shared.f32 	%f140, [%r8+32];
	ld.shared.f32 	%f141, [%r55+512];
	fma.rn.f32 	%f142, %f140, %f141, %f139;
	ld.shared.f32 	%f143, [%r8+36];
	ld.shared.f32 	%f144, [%r55+576];
	fma.rn.f32 	%f145, %f143, %f144, %f142;
	ld.shared.f32 	%f146, [%r8+40];
	ld.shared.f32 	%f147, [%r55+640];
	fma.rn.f32 	%f148, %f146, %f147, %f145;
	ld.shared.f32 	%f149, [%r8+44];
	ld.shared.f32 	%f150, [%r55+704];
	fma.rn.f32 	%f151, %f149, %f150, %f148;
	ld.shared.f32 	%f152, [%r8+48];
	ld.shared.f32 	%f153, [%r55+768];
	fma.rn.f32 	%f154, %f152, %f153, %f151;
	ld.shared.f32 	%f155, [%r8+52];
	ld.shared.f32 	%f156, [%r55+832];
	fma.rn.f32 	%f157, %f155, %f156, %f154;
	ld.shared.f32 	%f158, [%r8+56];
	ld.shared.f32 	%f159, [%r55+896];
	fma.rn.f32 	%f160, %f158, %f159, %f157;
	ld.shared.f32 	%f161, [%r8+60];
	ld.shared.f32 	%f162, [%r55+960];
	fma.rn.f32 	%f163, %f161, %f162, %f160;
	bar.sync 	0;
	ld.global.f32 	%f164, [%rd6+192];
	st.shared.f32 	[%r52], %f164;
	mul.wide.u32 	%rd14, %r99, 4;
	add.s64 	%rd15, %rd7, %rd14;
	ld.global.f32 	%f165, [%rd15];
	st.shared.f32 	[%r56], %f165;
	bar.sync 	0;
	ld.shared.f32 	%f166, [%r8];
	ld.shared.f32 	%f167, [%r55];
	fma.rn.f32 	%f168, %f166, %f167, %f163;
	ld.shared.f32 	%f169, [%r8+4];
	ld.shared.f32 	%f170, [%r55+64];
	fma.rn.f32 	%f171, %f169, %f170, %f168;
	ld.shared.f32 	%f172, [%r8+8];
	ld.shared.f32 	%f173, [%r55+128];
	fma.rn.f32 	%f174, %f172, %f173, %f171;
	ld.shared.f32 	%f175, [%r8+12];
	ld.shared.f32 	%f176, [%r55+192];
	fma.rn.f32 	%f177, %f175, %f176, %f174;
	ld.shared.f32 	%f178, [%r8+16];
	ld.shared.f32 	%f179, [%r55+256];
	fma.rn.f32 	%f180, %f178, %f179, %f177;
	ld.shared.f32 	%f181, [%r8+20];
	ld.shared.f32 	%f182, [%r55+320];
	fma.rn.f32 	%f183, %f181, %f182, %f180;
	ld.shared.f32 	%f184, [%r8+24];
	ld.shared.f32 	%f185, [%r55+384];
	fma.rn.f32 	%f186, %f184, %f185, %f183;
	ld.shared.f32 	%f187, [%r8+28];
	ld.shared.f32 	%f188, [%r55+448];
	fma.rn.f32 	%f189, %f187, %f188, %f186;
	ld.shared.f32 	%f190, [%r8+32];
	ld.shared.f32 	%f191, [%r55+512];
	fma.rn.f32 	%f192, %f190, %f191, %f189;
	ld.shared.f32 	%f193, [%r8+36];
	ld.shared.f32 	%f194, [%r55+576];
	fma.rn.f32 	%f195, %f193, %f194, %f192;
	ld.shared.f32 	%f196, [%r8+40];
	ld.shared.f32 	%f197, [%r55+640];
	fma.rn.f32 	%f198, %f196, %f197, %f195;
	ld.shared.f32 	%f199, [%r8+44];
	ld.shared.f32 	%f200, [%r55+704];
	fma.rn.f32 	%f201, %f199, %f200, %f198;
	ld.shared.f32 	%f202, [%r8+48];
	ld.shared.f32 	%f203, [%r55+768];
	fma.rn.f32 	%f204, %f202, %f203, %f201;
	ld.shared.f32 	%f205, [%r8+52];
	ld.shared.f32 	%f206, [%r55+832];
	fma.rn.f32 	%f207, %f205, %f206, %f204;
	ld.shared.f32 	%f208, [%r8+56];
	ld.shared.f32 	%f209, [%r55+896];
	fma.rn.f32 	%f210, %f208, %f209, %f207;
	ld.shared.f32 	%f211, [%r8+60];
	ld.shared.f32 	%f212, [%r55+960];
	fma.rn.f32 	%f367, %f211, %f212, %f210;
	bar.sync 	0;
	add.s32 	%r101, %r101, 4;
	add.s32 	%r100, %r100, 64;
	shl.b32 	%r57, %r31, 6;
	add.s32 	%r99, %r99, %r57;
	add.s32 	%r98, %r98, %r57;
	add.s32 	%r97, %r97, %r57;
	add.s32 	%r96, %r96, %r57;
	setp.ne.s32 	%p3, %r101, 0;
	@%p3 bra 	$L__BB0_3;
$L__BB0_4:
	and.b32  	%r28, %r6, 3;
	setp.eq.s32 	%p4, %r28, 0;
	@%p4 bra 	$L__BB0_9;
	setp.eq.s32 	%p5, %r28, 1;
	@%p5 bra 	$L__BB0_7;
	ld.param.u64 	%rd37, [_Z15MatrixMulKernelPfS_S_i_param_1];
	ld.param.u64 	%rd34, [_Z15MatrixMulKernelPfS_S_i_param_0];
	shl.b32 	%r58, %r103, 4;
	mad.lo.s32 	%r63, %r31, %r3, %r1;
	add.s32 	%r64, %r63, %r58;
	cvta.to.global.u64 	%rd16, %rd34;
	mul.wide.s32 	%rd17, %r64, 4;
	add.s64 	%rd18, %rd16, %rd17;
	ld.global.f32 	%f214, [%rd18];
	shl.b32 	%r65, %r1, 2;
	add.s32 	%r66, %r8, %r65;
	st.shared.f32 	[%r66], %f214;
	add.s32 	%r67, %r58, %r2;
	mad.lo.s32 	%r68, %r67, %r31, %r5;
	cvta.to.global.u64 	%rd19, %rd37;
	mul.wide.u32 	%rd20, %r68, 4;
	add.s64 	%rd21, %rd19, %rd20;
	ld.global.f32 	%f215, [%rd21];
	mov.u32 	%r70, _ZZ15MatrixMulKernelPfS_S_iE3Nds;
	add.s32 	%r71, %r70, %r65;
	add.s32 	%r72, %r71, %r39;
	st.shared.f32 	[%r72], %f215;
	bar.sync 	0;
	ld.shared.f32 	%f216, [%r8];
	ld.shared.f32 	%f217, [%r71];
	fma.rn.f32 	%f218, %f216, %f217, %f367;
	ld.shared.f32 	%f219, [%r8+4];
	ld.shared.f32 	%f220, [%r71+64];
	fma.rn.f32 	%f221, %f219, %f220, %f218;
	ld.shared.f32 	%f222, [%r8+8];
	ld.shared.f32 	%f223, [%r71+128];
	fma.rn.f32 	%f224, %f222, %f223, %f221;
	ld.shared.f32 	%f225, [%r8+12];
	ld.shared.f32 	%f226, [%r71+192];
	fma.rn.f32 	%f227, %f225, %f226, %f224;
	ld.shared.f32 	%f228, [%r8+16];
	ld.shared.f32 	%f229, [%r71+256];
	fma.rn.f32 	%f230, %f228, %f229, %f227;
	ld.shared.f32 	%f231, [%r8+20];
	ld.shared.f32 	%f232, [%r71+320];
	fma.rn.f32 	%f233, %f231, %f232, %f230;
	ld.shared.f32 	%f234, [%r8+24];
	ld.shared.f32 	%f235, [%r71+384];
	fma.rn.f32 	%f236, %f234, %f235, %f233;
	ld.shared.f32 	%f237, [%r8+28];
	ld.shared.f32 	%f238, [%r71+448];
	fma.rn.f32 	%f239, %f237, %f238, %f236;
	ld.shared.f32 	%f240, [%r8+32];
	ld.shared.f32 	%f241, [%r71+512];
	fma.rn.f32 	%f242, %f240, %f241, %f239;
	ld.shared.f32 	%f243, [%r8+36];
	ld.shared.f32 	%f244, [%r71+576];
	fma.rn.f32 	%f245, %f243, %f244, %f242;
	ld.shared.f32 	%f246, [%r8+40];
	ld.shared.f32 	%f247, [%r71+640];
	fma.rn.f32 	%f248, %f246, %f247, %f245;
	ld.shared.f32 	%f249, [%r8+44];
	ld.shared.f32 	%f250, [%r71+704];
	fma.rn.f32 	%f251, %f249, %f250, %f248;
	ld.shared.f32 	%f252, [%r8+48];
	ld.shared.f32 	%f253, [%r71+768];
	fma.rn.f32 	%f254, %f252, %f253, %f251;
	ld.shared.f32 	%f255, [%r8+52];
	ld.shared.f32 	%f256, [%r71+832];
	fma.rn.f32 	%f257, %f255, %f256, %f254;
	ld.shared.f32 	%f258, [%r8+56];
	ld.shared.f32 	%f259, [%r71+896];
	fma.rn.f32 	%f260, %f258, %f259, %f257;
	ld.shared.f32 	%f261, [%r8+60];
	ld.shared.f32 	%f262, [%r71+960];
	fma.rn.f32 	%f263, %f261, %f262, %f260;
	bar.sync 	0;
	ld.global.f32 	%f264, [%rd18+64];
	st.shared.f32 	[%r66], %f264;
	add.s32 	%r73, %r67, 16;
	mad.lo.s32 	%r74, %r73, %r31, %r5;
	mul.wide.u32 	%rd22, %r74, 4;
	add.s64 	%rd23, %rd19, %rd22;
	ld.global.f32 	%f265, [%rd23];
	st.shared.f32 	[%r72], %f265;
	bar.sync 	0;
	ld.shared.f32 	%f266, [%r8];
	ld.shared.f32 	%f267, [%r71];
	fma.rn.f32 	%f268, %f266, %f267, %f263;
	ld.shared.f32 	%f269, [%r8+4];
	ld.shared.f32 	%f270, [%r71+64];
	fma.rn.f32 	%f271, %f269, %f270, %f268;
	ld.shared.f32 	%f272, [%r8+8];
	ld.shared.f32 	%f273, [%r71+128];
	fma.rn.f32 	%f274, %f272, %f273, %f271;
	ld.shared.f32 	%f275, [%r8+12];
	ld.shared.f32 	%f276, [%r71+192];
	fma.rn.f32 	%f277, %f275, %f276, %f274;
	ld.shared.f32 	%f278, [%r8+16];
	ld.shared.f32 	%f279, [%r71+256];
	fma.rn.f32 	%f280, %f278, %f279, %f277;
	ld.shared.f32 	%f281, [%r8+20];
	ld.shared.f32 	%f282, [%r71+320];
	fma.rn.f32 	%f283, %f281, %f282, %f280;
	ld.shared.f32 	%f284, [%r8+24];
	ld.shared.f32 	%f285, [%r71+384];
	fma.rn.f32 	%f286, %f284, %f285, %f283;
	ld.shared.f32 	%f287, [%r8+28];
	ld.shared.f32 	%f288, [%r71+448];
	fma.rn.f32 	%f289, %f287, %f288, %f286;
	ld.shared.f32 	%f290, [%r8+32];
	ld.shared.f32 	%f291, [%r71+512];
	fma.rn.f32 	%f292, %f290, %f291, %f289;
	ld.shared.f32 	%f293, [%r8+36];
	ld.shared.f32 	%f294, [%r71+576];
	fma.rn.f32 	%f295, %f293, %f294, %f292;
	ld.shared.f32 	%f296, [%r8+40];
	ld.shared.f32 	%f297, [%r71+640];
	fma.rn.f32 	%f298, %f296, %f297, %f295;
	ld.shared.f32 	%f299, [%r8+44];
	ld.shared.f32 	%f300, [%r71+704];
	fma.rn.f32 	%f301, %f299, %f300, %f298;
	ld.shared.f32 	%f302, [%r8+48];
	ld.shared.f32 	%f303, [%r71+768];
	fma.rn.f32 	%f304, %f302, %f303, %f301;
	ld.shared.f32 	%f305, [%r8+52];
	ld.shared.f32 	%f306, [%r71+832];
	fma.rn.f32 	%f307, %f305, %f306, %f304;
	ld.shared.f32 	%f308, [%r8+56];
	ld.shared.f32 	%f309, [%r71+896];
	fma.rn.f32 	%f310, %f308, %f309, %f307;
	ld.shared.f32 	%f311, [%r8+60];
	ld.shared.f32 	%f312, [%r71+960];
	fma.rn.f32 	%f367, %f311, %f312, %f310;
	bar.sync 	0;
	add.s32 	%r103, %r103, 2;
$L__BB0_7:
	and.b32  	%r75, %r6, 1;
	setp.eq.b32 	%p6, %r75, 1;
	not.pred 	%p7, %p6;
	@%p7 bra 	$L__BB0_9;
	ld.param.u64 	%rd38, [_Z15MatrixMulKernelPfS_S_i_param_1];
	ld.param.u64 	%rd35, [_Z15MatrixMulKernelPfS_S_i_param_0];
	shl.b32 	%r76, %r103, 4;
	mad.lo.s32 	%r81, %r31, %r3, %r1;
	add.s32 	%r82, %r81, %r76;
	cvta.to.global.u64 	%rd24, %rd35;
	mul.wide.s32 	%rd25, %r82, 4;
	add.s64 	%rd26, %rd24, %rd25;
	ld.global.f32 	%f313, [%rd26];
	shl.b32 	%r83, %r1, 2;
	add.s32 	%r84, %r8, %r83;
	st.shared.f32 	[%r84], %f313;
	add.s32 	%r85, %r76, %r2;
	mad.lo.s32 	%r86, %r85, %r31, %r5;
	cvta.to.global.u64 	%rd27, %rd38;
	mul.wide.u32 	%rd28, %r86, 4;
	add.s64 	%rd29, %rd27, %rd28;
	ld.global.f32 	%f314, [%rd29];
	mov.u32 	%r88, _ZZ15MatrixMulKernelPfS_S_iE3Nds;
	add.s32 	%r89, %r88, %r83;
	add.s32 	%r90, %r89, %r39;
	st.shared.f32 	[%r90], %f314;
	bar.sync 	0;
	ld.shared.f32 	%f315, [%r8];
	ld.shared.f32 	%f316, [%r89];
	fma.rn.f32 	%f317, %f315, %f316, %f367;
	ld.shared.f32 	%f318, [%r8+4];
	ld.shared.f32 	%f319, [%r89+64];
	fma.rn.f32 	%f320, %f318, %f319, %f317;
	ld.shared.f32 	%f321, [%r8+8];
	ld.shared.f32 	%f322, [%r89+128];
	fma.rn.f32 	%f323, %f321, %f322, %f320;
	ld.shared.f32 	%f324, [%r8+12];
	ld.shared.f32 	%f325, [%r89+192];
	fma.rn.f32 	%f326, %f324, %f325, %f323;
	ld.shared.f32 	%f327, [%r8+16];
	ld.shared.f32 	%f328, [%r89+256];
	fma.rn.f32 	%f329, %f327, %f328, %f326;
	ld.shared.f32 	%f330, [%r8+20];
	ld.shared.f32 	%f331, [%r89+320];
	fma.rn.f32 	%f332, %f330, %f331, %f329;
	ld.shared.f32 	%f333, [%r8+24];
	ld.shared.f32 	%f334, [%r89+384];
	fma.rn.f32 	%f335, %f333, %f334, %f332;
	ld.shared.f32 	%f336, [%r8+28];
	ld.shared.f32 	%f337, [%r89+448];
	fma.rn.f32 	%f338, %f336, %f337, %f335;
	ld.shared.f32 	%f339, [%r8+32];
	ld.shared.f32 	%f340, [%r89+512];
	fma.rn.f32 	%f341, %f339, %f340, %f338;
	ld.shared.f32 	%f342, [%r8+36];
	ld.shared.f32 	%f343, [%r89+576];
	fma.rn.f32 	%f344, %f342, %f343, %f341;
	ld.shared.f32 	%f345, [%r8+40];
	ld.shared.f32 	%f346, [%r89+640];
	fma.rn.f32 	%f347, %f345, %f346, %f344;
	ld.shared.f32 	%f348, [%r8+44];
	ld.shared.f32 	%f349, [%r89+704];
	fma.rn.f32 	%f350, %f348, %f349, %f347;
	ld.shared.f32 	%f351, [%r8+48];
	ld.shared.f32 	%f352, [%r89+768];
	fma.rn.f32 	%f353, %f351, %f352, %f350;
	ld.shared.f32 	%f354, [%r8+52];
	ld.shared.f32 	%f355, [%r89+832];
	fma.rn.f32 	%f356, %f354, %f355, %f353;
	ld.shared.f32 	%f357, [%r8+56];
	ld.shared.f32 	%f358, [%r89+896];
	fma.rn.f32 	%f359, %f357, %f358, %f356;
	ld.shared.f32 	%f360, [%r8+60];
	ld.shared.f32 	%f361, [%r89+960];
	fma.rn.f32 	%f367, %f360, %f361, %f359;
	bar.sync 	0;
$L__BB0_9:
	ld.param.u64 	%rd39, [_Z15MatrixMulKernelPfS_S_i_param_2];
	cvta.to.global.u64 	%rd30, %rd39;
	mad.lo.s32 	%r95, %r31, %r3, %r5;
	mul.wide.s32 	%rd31, %r95, 4;
	add.s64 	%rd32, %rd30, %rd31;
	st.global.f32 	[%rd32], %f367;
	ret;

}


// ===== COMPILED SASS (sm_100) =====

	.target	sm_100

	.elftype	@"ET_EXEC"


//--------------------- .note.nv.tkinfo           --------------------------
	.section	.note.nv.tkinfo,"",@"SHT_NOTE"
	.sectionflags	@"SHF_NOTE_NV_TKINFO"
	.tkinfo
        /*0018*/ 	.word	0x00000002
        /*0030*/ 	.string	""
        /*0030*/ 	.string	"ptxas"
        /*0030*/ 	.string	"Cuda compilation tools, release 13.0, V13.0.88"
        /*0030*/ 	.string	"Build cuda_13.0.r13.0/compiler.36424714_0"
        /*0030*/ 	.string	"-arch sm_100 -m 64 "



//--------------------- .note.nv.cuinfo           --------------------------
	.section	.note.nv.cuinfo,"",@"SHT_NOTE"
	.sectionflags	@"SHF_NOTE_NV_CUINFO"
        /*0018*/ 	.short	0x0002
        /*001a*/ 	.short	0x0064
        /*001c*/ 	.short	0x0082
	.zero		2


//--------------------- .nv.info                  --------------------------
	.section	.nv.info,"",@"SHT_CUDA_INFO"
	.align	4


	//----- nvinfo : EIATTR_REGCOUNT
	.align		4
        /*0000*/ 	.byte	0x04, 0x2f
        /*0002*/ 	.short	(.L_1 - .L_0)
	.align		4
.L_0:
        /*0004*/ 	.word	index@(_Z15MatrixMulKernelPfS_S_i)
        /*0008*/ 	.word	0x00000028


	//----- nvinfo : EIATTR_FRAME_SIZE
	.align		4
.L_1:
        /*000c*/ 	.byte	0x04, 0x11
        /*000e*/ 	.short	(.L_3 - .L_2)
	.align		4
.L_2:
        /*0010*/ 	.word	index@(_Z15MatrixMulKernelPfS_S_i)
        /*0014*/ 	.word	0x00000000


	//----- nvinfo : EIATTR_MIN_STACK_SIZE
	.align		4
.L_3:
        /*0018*/ 	.byte	0x04, 0x12
        /*001a*/ 	.short	(.L_5 - .L_4)
	.align		4
.L_4:
        /*001c*/ 	.word	index@(_Z15MatrixMulKernelPfS_S_i)
        /*0020*/ 	.word	0x00000000
.L_5:


//--------------------- .nv.compat                --------------------------
	.section	.nv.compat,"",@"SHT_CUDA_COMPAT_INFO"
	.align	4
        /*0000*/ 	.byte	0x02, 0x09, 0x00, 0x00, 0x02, 0x02, 0x01, 0x00, 0x02, 0x05, 0x05, 0x00, 0x03, 0x07, 0x01, 0x01
        /*0010*/ 	.byte	0x02, 0x03, 0x00, 0x00, 0x02, 0x06, 0x01, 0x00, 0x04, 0x0b, 0x08, 0x00, 0x09, 0x00, 0x00, 0x00
        /*0020*/ 	.byte	0x00, 0x00, 0x00, 0x00


//--------------------- .nv.info._Z15MatrixMulKernelPfS_S_i --------------------------
	.section	.nv.info._Z15MatrixMulKernelPfS_S_i,"",@"SHT_CUDA_INFO"
	.sectionflags	@""
	.align	4


	//----- nvinfo : EIATTR_CUDA_API_VERSION
	.align		4
        /*0000*/ 	.byte	0x04, 0x37
        /*0002*/ 	.short	(.L_7 - .L_6)
.L_6:
        /*0004*/ 	.word	0x00000082


	//----- nvinfo : EIATTR_KPARAM_INFO
	.align		4
.L_7:
        /*0008*/ 	.byte	0x04, 0x17
        /*000a*/ 	.short	(.L_9 - .L_8)
.L_8:
        /*000c*/ 	.word	0x00000000
        /*0010*/ 	.short	0x0003
        /*0012*/ 	.short	0x0018
        /*0014*/ 	.byte	0x00, 0xf0, 0x11, 0x00


	//----- nvinfo : EIATTR_KPARAM_INFO
	.align		4
.L_9:
        /*0018*/ 	.byte	0x04, 0x17
        /*001a*/ 	.short	(.L_11 - .L_10)
.L_10:
        /*001c*/ 	.word	0x00000000
        /*0020*/ 	.short	0x0002
        /*0022*/ 	.short	0x0010
        /*0024*/ 	.byte	0x00, 0xf5, 0x21, 0x00


	//----- nvinfo : EIATTR_KPARAM_INFO
	.align		4
.L_11:
        /*0028*/ 	.byte	0x04, 0x17
        /*002a*/ 	.short	(.L_13 - .L_12)
.L_12:
        /*002c*/ 	.word	0x00000000
        /*0030*/ 	.short	0x0001
        /*0032*/ 	.short	0x0008
        /*0034*/ 	.byte	0x00, 0xf5, 0x21, 0x00


	//----- nvinfo : EIATTR_KPARAM_INFO
	.align		4
.L_13:
        /*0038*/ 	.byte	0x04, 0x17
        /*003a*/ 	.short	(.L_15 - .L_14)
.L_14:
        /*003c*/ 	.word	0x00000000
        /*0040*/ 	.short	0x0000
        /*0042*/ 	.short	0x0000
        /*0044*/ 	.byte	0x00, 0xf5, 0x21, 0x00


	//----- nvinfo : EIATTR_SPARSE_MMA_MASK
	.align		4
.L_15:
        /*0048*/ 	.byte	0x03, 0x50
        /*004a*/ 	.short	0x0000


	//----- nvinfo : EIATTR_MAXREG_COUNT
	.align		4
        /*004c*/ 	.byte	0x03, 0x1b
        /*004e*/ 	.short	0x00ff


	//----- nvinfo : EIATTR_NUM_BARRIERS
	.align		4
        /*0050*/ 	.byte	0x02, 0x4c
        /*0052*/ 	.byte	0x01
	.zero		1


	//----- nvinfo : EIATTR_MERCURY_ISA_VERSION
	.align		4
        /*0054*/ 	.byte	0x03, 0x5f
        /*0056*/ 	.short	0x0101


	//----- nvinfo : EIATTR_VRC_CTA_INIT_COUNT
	.align		4
        /*0058*/ 	.byte	0x02, 0x4a
	.zero		1
	.zero		1


	//----- nvinfo : EIATTR_EXIT_INSTR_OFFSETS
	.align		4
        /*005c*/ 	.byte	0x04, 0x1c
        /*005e*/ 	.short	(.L_17 - .L_16)


	//   ....[0]....
.L_16:
        /*0060*/ 	.word	0x00001890


	//----- nvinfo : EIATTR_CBANK_PARAM_SIZE
	.align		4
.L_17:
        /*0064*/ 	.byte	0x03, 0x19
        /*0066*/ 	.short	0x001c


	//----- nvinfo : EIATTR_PARAM_CBANK
	.align		4
        /*0068*/ 	.byte	0x04, 0x0a
        /*006a*/ 	.short	(.L_19 - .L_18)
	.align		4
.L_18:
        /*006c*/ 	.word	index@(.nv.constant0._Z15MatrixMulKernelPfS_S_i)
        /*0070*/ 	.short	0x0380
        /*0072*/ 	.short	0x001c


	//----- nvinfo : EIATTR_SW_WAR
	.align		4
.L_19:
        /*0074*/ 	.byte	0x04, 0x36
        /*0076*/ 	.short	(.L_21 - .L_20)
.L_20:
        /*0078*/ 	.word	0x00000008
.L_21:


//--------------------- .nv.callgraph             --------------------------
	.section	.nv.callgraph,"",@"SHT_CUDA_CALLGRAPH"
	.align	4
	.sectionentsize	8
	.align		4
        /*0000*/ 	.word	0x00000000
	.align		4
        /*0004*/ 	.word	0xffffffff
	.align		4
        /*0008*/ 	.word	0x00000000
	.align		4
        /*000c*/ 	.word	0xfffffffe
	.align		4
        /*0010*/ 	.word	0x00000000
	.align		4
        /*0014*/ 	.word	0xfffffffd
	.align		4
        /*0018*/ 	.word	0x00000000
	.align		4
        /*001c*/ 	.word	0xfffffffc


//--------------------- .text._Z15MatrixMulKernelPfS_S_i --------------------------
	.section	.text._Z15MatrixMulKernelPfS_S_i,"ax",@progbits
	.align	128
        .global         _Z15MatrixMulKernelPfS_S_i
        .type           _Z15MatrixMulKernelPfS_S_i,@function
        .size           _Z15MatrixMulKernelPfS_S_i,(.L_x_5 - _Z15MatrixMulKernelPfS_S_i)
        .other          _Z15MatrixMulKernelPfS_S_i,@"STO_CUDA_ENTRY STV_DEFAULT"
_Z15MatrixMulKernelPfS_S_i:
.text._Z15MatrixMulKernelPfS_S_i:
[----:B------:R-:W-:Y:S08]  /*0000*/  LDC R1, c[0x0][0x37c] ;  /* 0x0000df00ff017b82 */ /* 0x000ff00000000800 */
[----:B------:R-:W0:Y:S01]  /*0010*/  LDC R5, c[0x0][0x398] ;  /* 0x0000e600ff057b82 */ /* 0x000e220000000800 */
[----:B------:R-:W1:Y:S01]  /*0020*/  S2R R6, SR_CTAID.Y ;  /* 0x0000000000067919 */ /* 0x000e620000002600 */
[----:B------:R-:W2:Y:S01]  /*0030*/  LDCU.64 UR8, c[0x0][0x358] ;  /* 0x00006b00ff0877ac */ /* 0x000ea20008000a00 */
[----:B------:R-:W-:Y:S01]  /*0040*/  HFMA2 R31, -RZ, RZ, 0, 0 ;  /* 0x00000000ff1f7431 */ /* 0x000fe200000001ff */
[----:B------:R-:W1:Y:S01]  /*0050*/  S2R R3, SR_TID.Y ;  /* 0x0000000000037919 */ /* 0x000e620000002200 */
[----:B------:R-:W3:Y:S01]  /*0060*/  S2R R11, SR_CTAID.X ;  /* 0x00000000000b7919 */ /* 0x000ee20000002500 */
[----:B------:R-:W3:Y:S01]  /*0070*/  S2R R2, SR_TID.X ;  /* 0x0000000000027919 */ /* 0x000ee20000002100 */
[----:B0-----:R-:W-:-:S02]  /*0080*/  ISETP.GE.AND P0, PT, R5, 0x10, PT ;  /* 0x000000100500780c */ /* 0x001fc40003f06270 */
[----:B------:R-:W-:-:S04]  /*0090*/  SHF.R.S32.HI R0, RZ, 0x1f, R5 ;  /* 0x0000001fff007819 */ /* 0x000fc80000011405 */
[----:B------:R-:W-:Y:S02]  /*00a0*/  LEA.HI R0, R0, R5, RZ, 0x4 ;  /* 0x0000000500007211 */ /* 0x000fe400078f20ff */
[----:B-1----:R-:W-:Y:S02]  /*00b0*/  LEA R6, R6, R3, 0x4 ;  /* 0x0000000306067211 */ /* 0x002fe400078e20ff */
[----:B---3--:R-:W-:-:S03]  /*00c0*/  LEA R4, R11, R2, 0x4 ;  /* 0x000000020b047211 */ /* 0x008fc600078e20ff */
[----:B--2---:R-:W-:Y:S05]  /*00d0*/  @!P0 BRA `(.L_x_0) ;  /* 0x0000001400dc8947 */ /* 0x004fea0003800000 */
[----:B------:R-:W0:Y:S01]  /*00e0*/  S2UR UR6, SR_CgaCtaId ;  /* 0x00000000000679c3 */ /* 0x000e220000008800 */
[----:B------:R-:W-:Y:S01]  /*00f0*/  SHF.R.S32.HI R29, RZ, 0x4, R0 ;  /* 0x00000004ff1d7819 */ /* 0x000fe20000011400 */
[----:B------:R-:W-:Y:S01]  /*0100*/  UMOV UR4, 0x400 ;  /* 0x0000040000047882 */ /* 0x000fe20000000000 */
[----:B------:R-:W-:Y:S01]  /*0110*/  IMAD R21, R6, R5, R2 ;  /* 0x0000000506157224 */ /* 0x000fe200078e0202 */
[----:B------:R-:W-:Y:S02]  /*0120*/  MOV R31, RZ ;  /* 0x000000ff001f7202 */ /* 0x000fe40000000f00 */
[----:B------:R-:W-:-:S04]  /*0130*/  IADD3 R0, PT, PT, R29, -0x1, RZ ;  /* 0xffffffff1d007810 */ /* 0x000fc80007ffe0ff */
[----:B------:R-:W-:Y:S02]  /*0140*/  ISETP.GE.U32.AND P0, PT, R0, 0x3, PT ;  /* 0x000000030000780c */ /* 0x000fe40003f06070 */
[----:B------:R-:W-:Y:S01]  /*0150*/  MOV R0, RZ ;  /* 0x000000ff00007202 */ /* 0x000fe20000000f00 */
[----:B0-----:R-:W-:-:S06]  /*0160*/  ULEA UR5, UR6, UR4, 0x18 ;  /* 0x0000000406057291 */ /* 0x001fcc000f8ec0ff */
[----:B------:R-:W-:-:S04]  /*0170*/  LEA R7, R3, UR5, 0x6 ;  /* 0x0000000503077c11 */ /* 0x000fc8000f8e30ff */
[----:B------:R-:W-:Y:S05]  /*0180*/  @!P0 BRA `(.L_x_1) ;  /* 0x0000000c002c8947 */ /* 0x000fea0003800000 */
[C---:B------:R-:W-:Y:S01]  /*0190*/  IADD3 R0, PT, PT, R3.reuse, 0x30, RZ ;  /* 0x0000003003007810 */ /* 0x040fe20007ffe0ff */
[----:B------:R-:W-:Y:S01]  /*01a0*/  UIADD3 UR5, UPT, UPT, UR4, 0x400, URZ ;  /* 0x0000040004057890 */ /* 0x000fe2000fffe0ff */
[C---:B------:R-:W-:Y:S01]  /*01b0*/  IADD3 R8, PT, PT, R3.reuse, 0x20, RZ ;  /* 0x0000002003087810 */ /* 0x040fe20007ffe0ff */
[CCC-:B------:R-:W-:Y:S01]  /*01c0*/  IMAD R24, R3.reuse, R5.reuse, R2.reuse ;  /* 0x0000000503187224 */ /* 0x1c0fe200078e0202 */
[----:B------:R-:W-:Y:S01]  /*01d0*/  IADD3 R9, PT, PT, R3, 0x10, RZ ;  /* 0x0000001003097810 */ /* 0x000fe20007ffe0ff */
[-CC-:B------:R-:W-:Y:S01]  /*01e0*/  IMAD R0, R0, R5.reuse, R2.reuse ;  /* 0x0000000500007224 */ /* 0x180fe200078e0202 */
[----:B------:R-:W-:Y:S01]  /*01f0*/  ULEA UR5, UR6, UR5, 0x18 ;  /* 0x0000000506057291 */ /* 0x000fe2000f8ec0ff */
[-CC-:B------:R-:W-:Y:S02]  /*0200*/  IMAD R8, R8, R5.reuse, R2.reuse ;  /* 0x0000000508087224 */ /* 0x180fe400078e0202 */
[----:B------:R-:W-:Y:S02]  /*0210*/  HFMA2 R31, -RZ, RZ, 0, 0 ;  /* 0x00000000ff1f7431 */ /* 0x000fe400000001ff */
[----:B------:R-:W-:Y:S01]  /*0220*/  IMAD R9, R9, R5, R2 ;  /* 0x0000000509097224 */ /* 0x000fe200078e0202 */
[----:B------:R-:W-:-:S02]  /*0230*/  LEA R30, R11, R0, 0x4 ;  /* 0x000000000b1e7211 */ /* 0x000fc400078e20ff */
[----:B------:R-:W-:Y:S02]  /*0240*/  LOP3.LUT R0, R29, 0x7fffffc, RZ, 0xc0, !PT ;  /* 0x07fffffc1d007812 */ /* 0x000fe400078ec0ff */
[----:B------:R-:W-:Y:S02]  /*0250*/  LEA R22, R2, UR5, 0x2 ;  /* 0x0000000502167c11 */ /* 0x000fe4000f8e10ff */
[C---:B------:R-:W-:Y:S02]  /*0260*/  LEA R24, R11.reuse, R24, 0x4 ;  /* 0x000000180b187211 */ /* 0x040fe400078e20ff */
[C---:B------:R-:W-:Y:S02]  /*0270*/  LEA R28, R11.reuse, R8, 0x4 ;  /* 0x000000080b1c7211 */ /* 0x040fe400078e20ff */
[----:B------:R-:W-:Y:S02]  /*0280*/  LEA R26, R11, R9, 0x4 ;  /* 0x000000090b1a7211 */ /* 0x000fe400078e20ff */
[----:B------:R-:W-:-:S02]  /*0290*/  MOV R27, R21 ;  /* 0x00000015001b7202 */ /* 0x000fc40000000f00 */
[----:B------:R-:W-:Y:S02]  /*02a0*/  LEA R23, R2, R7, 0x2 ;  /* 0x0000000702177211 */ /* 0x000fe400078e10ff */
[----:B------:R-:W-:Y:S02]  /*02b0*/  IADD3 R25, PT, PT, -R0, RZ, RZ ;  /* 0x000000ff00197210 */ /* 0x000fe40007ffe1ff */
[----:B------:R-:W-:-:S07]  /*02c0*/  LEA R20, R3, R22, 0x6 ;  /* 0x0000001603147211 */ /* 0x000fce00078e30ff */
.L_x_2:
[----:B------:R-:W0:Y:S08]  /*02d0*/  LDC.64 R16, c[0x0][0x380] ;  /* 0x0000e000ff107b82 */ /* 0x000e300000000a00 */
[----:B------:R-:W1:Y:S01]  /*02e0*/  LDC.64 R18, c[0x0][0x388] ;  /* 0x0000e200ff127b82 */ /* 0x000e620000000a00 */
[----:B0-----:R-:W-:-:S05]  /*02f0*/  IMAD.WIDE R16, R27, 0x4, R16 ;  /* 0x000000041b107825 */ /* 0x001fca00078e0210 */
[----:B------:R-:W2:Y:S01]  /*0300*/  LDG.E R10, desc[UR8][R16.64] ;  /* 0x00000008100a7981 */ /* 0x000ea2000c1e1900 */
[----:B-1----:R-:W-:-:S05]  /*0310*/  IMAD.WIDE.U32 R8, R24, 0x4, R18 ;  /* 0x0000000418087825 */ /* 0x002fca00078e0012 */
[----:B------:R-:W3:Y:S04]  /*0320*/  LDG.E R35, desc[UR8][R8.64] ;  /* 0x0000000808237981 */ /* 0x000ee8000c1e1900 */
[----:B--2---:R-:W-:Y:S04]  /*0330*/  STS [R23], R10 ;  /* 0x0000000a17007388 */ /* 0x004fe80000000800 */
[----:B---3--:R-:W-:Y:S01]  /*0340*/  STS [R20], R35 ;  /* 0x0000002314007388 */ /* 0x008fe20000000800 */
[----:B------:R-:W-:Y:S06]  /*0350*/  BAR.SYNC.DEFER_BLOCKING 0x0 ;  /* 0x0000000000007b1d */ /* 0x000fec0000010000 */
[----:B------:R-:W-:Y:S04]  /*0360*/  LDS R11, [R22] ;  /* 0x00000000160b7984 */ /* 0x000fe80000000800 */
[----:B------:R-:W0:Y:S04]  /*0370*/  LDS.128 R12, [R7] ;  /* 0x00000000070c7984 */ /* 0x000e280000000c00 */
[----:B------:R-:W1:Y:S04]  /*0380*/  LDS R37, [R22+0x40] ;  /* 0x0000400016257984 */ /* 0x000e680000000800 */
[----:B------:R-:W2:Y:S01]  /*0390*/  LDS R33, [R22+0x80] ;  /* 0x0000800016217984 */ /* 0x000ea20000000800 */
[----:B0-----:R-:W-:-:S03]  /*03a0*/  FFMA R32, R12, R11, R31 ;  /* 0x0000000b0c207223 */ /* 0x001fc6000000001f */
[----:B------:R-:W0:Y:S01]  /*03b0*/  LDS R12, [R22+0xc0] ;  /* 0x0000c000160c7984 */ /* 0x000e220000000800 */
[----:B-1----:R-:W-:-:S03]  /*03c0*/  FFMA R34, R37, R13, R32 ;  /* 0x0000000d25227223 */ /* 0x002fc60000000020 */
[----:B------:R-:W-:Y:S04]  /*03d0*/  LDS R13, [R22+0x100] ;  /* 0x00010000160d7984 */ /* 0x000fe80000000800 */
[----:B------:R-:W1:Y:S04]  /*03e0*/  LDS.128 R8, [R7+0x10] ;  /* 0x0000100007087984 */ /* 0x000e680000000c00 */
[----:B------:R-:W3:Y:S04]  /*03f0*/  LDS R32, [R22+0x140] ;  /* 0x0001400016207984 */ /* 0x000ee80000000800 */
[----:B------:R-:W4:Y:S01]  /*0400*/  LDS R31, [R22+0x180] ;  /* 0x00018000161f7984 */ /* 0x000f220000000800 */
[----:B--2---:R-:W-:-:S03]  /*0410*/  FFMA R33, R33, R14, R34 ;  /* 0x0000000e21217223 */ /* 0x004fc60000000022 */
[----:B------:R-:W-:Y:S04]  /*0420*/  LDS R37, [R22+0x340] ;  /* 0x0003400016257984 */ /* 0x000fe80000000800 */
[----:B------:R-:W-:Y:S01]  /*0430*/  LDS R34, [R22+0x3c0] ;  /* 0x0003c00016227984 */ /* 0x000fe20000000800 */
[----:B0-----:R-:W-:-:S03]  /*0440*/  FFMA R15, R12, R15, R33 ;  /* 0x0000000f0c0f7223 */ /* 0x001fc60000000021 */
[----:B------:R-:W-:Y:S01]  /*0450*/  LDS R33, [R22+0x240] ;  /* 0x0002400016217984 */ /* 0x000fe20000000800 */
[----:B-1----:R-:W-:-:S03]  /*0460*/  FFMA R13, R8, R13, R15 ;  /* 0x0000000d080d7223 */ /* 0x002fc6000000000f */
[----:B------:R-:W0:Y:S01]  /*0470*/  LDS R8, [R22+0x1c0] ;  /* 0x0001c00016087984 */ /* 0x000e220000000800 */
[----:B---3--:R-:W-:-:S03]  /*0480*/  FFMA R32, R32, R9, R13 ;  /* 0x0000000920207223 */ /* 0x008fc6000000000d */
[----:B------:R-:W-:Y:S04]  /*0490*/  LDS R9, [R22+0x200] ;  /* 0x0002000016097984 */ /* 0x000fe80000000800 */
[----:B------:R-:W1:Y:S01]  /*04a0*/  LDS.128 R12, [R7+0x20] ;  /* 0x00002000070c7984 */ /* 0x000e620000000c00 */
[----:B----4-:R-:W-:-:S03]  /*04b0*/  FFMA R31, R31, R10, R32 ;  /* 0x0000000a1f1f7223 */ /* 0x010fc60000000020 */
[----:B------:R-:W2:Y:S04]  /*04c0*/  LDS R32, [R22+0x280] ;  /* 0x0002800016207984 */ /* 0x000ea80000000800 */
[----:B------:R-:W3:Y:S01]  /*04d0*/  LDS R10, [R22+0x2c0] ;  /* 0x0002c000160a7984 */ /* 0x000ee20000000800 */
[----:B0-----:R-:W-:-:S03]  /*04e0*/  FFMA R11, R8, R11, R31 ;  /* 0x0000000b080b7223 */ /* 0x001fc6000000001f */
[----:B------:R-:W-:Y:S01]  /*04f0*/  LDS R31, [R22+0x380] ;  /* 0x00038000161f7984 */ /* 0x000fe20000000800 */
[----:B-1----:R-:W-:-:S03]  /*0500*/  FFMA R12, R12, R9, R11 ;  /* 0x000000090c0c7223 */ /* 0x002fc6000000000b */
[----:B------:R-:W-:Y:S01]  /*0510*/  LDS R9, [R22+0x300] ;  /* 0x0003000016097984 */ /* 0x000fe20000000800 */
[----:B------:R-:W-:-:S04]  /*0520*/  FFMA R13, R33, R13, R12 ;  /* 0x0000000d210d7223 */ /* 0x000fc8000000000c */
[----:B--2---:R-:W-:-:S04]  /*0530*/  FFMA R13, R32, R14, R13 ;  /* 0x0000000e200d7223 */ /* 0x004fc8000000000d */
[----:B---3--:R-:W-:Y:S02]  /*0540*/  FFMA R11, R10, R15, R13 ;  /* 0x0000000f0a0b7223 */ /* 0x008fe4000000000d */
[----:B------:R-:W0:Y:S01]  /*0550*/  LDS.128 R12, [R7+0x30] ;  /* 0x00003000070c7984 */ /* 0x000e220000000c00 */
[----:B------:R-:W-:Y:S01]  /*0560*/  IMAD.WIDE.U32 R32, R26, 0x4, R18 ;  /* 0x000000041a207825 */ /* 0x000fe200078e0012 */
[----:B------:R-:W-:Y:S06]  /*0570*/  BAR.SYNC.DEFER_BLOCKING 0x0 ;  /* 0x0000000000007b1d */ /* 0x000fec0000010000 */
[----:B------:R-:W2:Y:S04]  /*0580*/  LDG.E R33, desc[UR8][R32.64] ;  /* 0x0000000820217981 */ /* 0x000ea8000c1e1900 */
[----:B------:R-:W3:Y:S01]  /*0590*/  LDG.E R32, desc[UR8][R16.64+0x40] ;  /* 0x0000400810207981 */ /* 0x000ee2000c1e1900 */
[----:B0-----:R-:W-:-:S04]  /*05a0*/  FFMA R12, R12, R9, R11 ;  /* 0x000000090c0c7223 */ /* 0x001fc8000000000b */
[----:B------:R-:W-:-:S04]  /*05b0*/  FFMA R36, R37, R13, R12 ;  /* 0x0000000d25247223 */ /* 0x000fc8000000000c */
[----:B------:R-:W-:-:S04]  /*05c0*/  FFMA R31, R31, R14, R36 ;  /* 0x0000000e1f1f7223 */ /* 0x000fc80000000024 */
[----:B------:R-:W-:Y:S01]  /*05d0*/  FFMA R15, R34, R15, R31 ;  /* 0x0000000f220f7223 */ /* 0x000fe2000000001f */
[----:B---3--:R-:W-:Y:S04]  /*05e0*/  STS [R23], R32 ;  /* 0x0000002017007388 */ /* 0x008fe80000000800 */
[----:B--2---:R-:W-:Y:S01]  /*05f0*/  STS [R20], R33 ;  /* 0x0000002114007388 */ /* 0x004fe20000000800 */
[----:B------:R-:W-:Y:S06]  /*0600*/  BAR.SYNC.DEFER_BLOCKING 0x0 ;  /* 0x0000000000007b1d */ /* 0x000fec0000010000 */
[----:B------:R-:W-:Y:S04]  /*0610*/  LDS R35, [R22] ;  /* 0x0000000016237984 */ /* 0x000fe80000000800 */
[----:B------:R-:W0:Y:S04]  /*0620*/  LDS.128 R8, [R7] ;  /* 0x0000000007087984 */ /* 0x000e280000000c00 */
[----:B------:R-:W1:Y:S04]  /*0630*/  LDS R12, [R22+0x40] ;  /* 0x00004000160c7984 */ /* 0x000e680000000800 */
[----:B------:R-:W2:Y:S04]  /*0640*/  LDS R31, [R22+0x80] ;  /* 0x00008000161f7984 */ /* 0x000ea80000000800 */
[----:B------:R-:W-:Y:S04]  /*0650*/  LDS R32, [R22+0x140] ;  /* 0x0001400016207984 */ /* 0x000fe80000000800 */
[----:B------:R-:W-:Y:S04]  /*0660*/  LDS R33, [R22+0x180] ;  /* 0x0001800016217984 */ /* 0x000fe80000000800 */
[----:B------:R-:W-:Y:S01]  /*0670*/  LDS R37, [R22+0x340] ;  /* 0x0003400016257984 */ /* 0x000fe20000000800 */
[----:B0-----:R-:W-:-:S03]  /*0680*/  FFMA R15, R8, R35, R15 ;  /* 0x00000023080f7223 */ /* 0x001fc6000000000f */
[----:B------:R-:W0:Y:S01]  /*0690*/  LDS R8, [R22+0xc0] ;  /* 0x0000c00016087984 */ /* 0x000e220000000800 */
[----:B-1----:R-:W-:-:S03]  /*06a0*/  FFMA R34, R12, R9, R15 ;  /* 0x000000090c227223 */ /* 0x002fc6000000000f */
[----:B------:R-:W-:Y:S04]  /*06b0*/  LDS R9, [R22+0x100] ;  /* 0x0001000016097984 */ /* 0x000fe80000000800 */
[----:B------:R-:W1:Y:S01]  /*06c0*/  LDS.128 R12, [R7+0x10] ;  /* 0x00001000070c7984 */ /* 0x000e620000000c00 */
[----:B--2---:R-:W-:-:S03]  /*06d0*/  FFMA R31, R31, R10, R34 ;  /* 0x0000000a1f1f7223 */ /* 0x004fc60000000022 */
[----:B------:R-:W-:Y:S01]  /*06e0*/  LDS R34, [R22+0x3c0] ;  /* 0x0003c00016227984 */ /* 0x000fe20000000800 */
[----:B0-----:R-:W-:-:S03]  /*06f0*/  FFMA R11, R8, R11, R31 ;  /* 0x0000000b080b7223 */ /* 0x001fc6000000001f */
[----:B------:R-:W-:Y:S01]  /*0700*/  LDS R31, [R22+0x240] ;  /* 0x00024000161f7984 */ /* 0x000fe20000000800 */
[----:B-1----:R-:W-:-:S03]  /*0710*/  FFMA R9, R12, R9, R11 ;  /* 0x000000090c097223 */ /* 0x002fc6000000000b */
[----:B------:R-:W0:Y:S01]  /*0720*/  LDS R12, [R22+0x1c0] ;  /* 0x0001c000160c7984 */ /* 0x000e220000000800 */
[----:B------:R-:W-:-:S03]  /*0730*/  FFMA R32, R32, R13, R9 ;  /* 0x0000000d20207223 */ /* 0x000fc60000000009 */
[----:B------:R-:W-:Y:S04]  /*0740*/  LDS R13, [R22+0x200] ;  /* 0x00020000160d7984 */ /* 0x000fe80000000800 */
[----:B------:R-:W1:Y:S01]  /*0750*/  LDS.128 R8, [R7+0x20] ;  /* 0x0000200007087984 */ /* 0x000e620000000c00 */
[----:B------:R-:W-:-:S03]  /*0760*/  FFMA R33, R33, R14, R32 ;  /* 0x0000000e21217223 */ /* 0x000fc60000000020 */
[----:B------:R-:W2:Y:S04]  /*0770*/  LDS R32, [R22+0x280] ;  /* 0x0002800016207984 */ /* 0x000ea80000000800 */
[----:B------:R-:W3:Y:S01]  /*0780*/  LDS R14, [R22+0x2c0] ;  /* 0x0002c000160e7984 */ /* 0x000ee20000000800 */
[----:B0-----:R-:W-:-:S04]  /*0790*/  FFMA R15, R12, R15, R33 ;  /* 0x0000000f0c0f7223 */ /* 0x001fc80000000021 */
[----:B-1----:R-:W-:-:S04]  /*07a0*/  FFMA R8, R8, R13, R15 ;  /* 0x0000000d08087223 */ /* 0x002fc8000000000f */
[----:B------:R-:W-:Y:S02]  /*07b0*/  FFMA R9, R31, R9, R8 ;  /* 0x000000091f097223 */ /* 0x000fe40000000008 */
[----:B------:R-:W-:Y:S02]  /*07c0*/  LDS R31, [R22+0x380] ;  /* 0x00038000161f7984 */ /* 0x000fe40000000800 */
[----:B--2---:R-:W-:Y:S02]  /*07d0*/  FFMA R13, R32, R10, R9 ;  /* 0x0000000a200d7223 */ /* 0x004fe40000000009 */
[----:B------:R-:W-:Y:S02]  /*07e0*/  LDS R9, [R22+0x300] ;  /* 0x0003000016097984 */ /* 0x000fe40000000800 */
        /* <DEDUP_REMOVED lines=10> */
[----:B------:R-:W-:Y:S01]  /*0890*/  IMAD.WIDE.U32 R18, R30, 0x4, R18 ;  /* 0x000000041e127825 */ /* 0x000fe200078e0012 */
        /* <DEDUP_REMOVED lines=8> */
[----:B------:R-:W-:Y:S01]  /*0920*/  LDS R34, [R22+0x340] ;  /* 0x0003400016227984 */ /* 0x000fe20000000800 */
[----:B0-----:R-:W-:-:S03]  /*0930*/  FFMA R15, R8, R35, R15 ;  /* 0x00000023080f7223 */ /* 0x001fc6000000000f */
[----:B------:R-:W0:Y:S01]  /*0940*/  LDS R35, [R22+0xc0] ;  /* 0x0000c00016237984 */ /* 0x000e220000000800 */
[----:B-1----:R-:W-:-:S03]  /*0950*/  FFMA R32, R12, R9, R15 ;  /* 0x000000090c207223 */ /* 0x002fc6000000000f */
[----:B------:R-:W-:Y:S04]  /*0960*/  LDS R9, [R22+0x100] ;  /* 0x0001000016097984 */ /* 0x000fe80000000800 */
[----:B------:R-:W1:Y:S04]  /*0970*/  LDS.128 R12, [R7+0x10] ;  /* 0x00001000070c7984 */ /* 0x000e680000000c00 */
[----:B------:R-:W3:Y:S01]  /*0980*/  LDS R8, [R22+0x140] ;  /* 0x0001400016087984 */ /* 0x000ee20000000800 */
[----:B--2---:R-:W-:-:S03]  /*0990*/  FFMA R10, R31, R10, R32 ;  /* 0x0000000a1f0a7223 */ /* 0x004fc60000000020 */
[----:B------:R-:W2:Y:S01]  /*09a0*/  LDS R31, [R22+0x180] ;  /* 0x00018000161f7984 */ /* 0x000ea20000000800 */
[----:B0-----:R-:W-:-:S03]  /*09b0*/  FFMA R11, R35, R11, R10 ;  /* 0x0000000b230b7223 */ /* 0x001fc6000000000a */
[----:B------:R-:W-:Y:S01]  /*09c0*/  LDS R35, [R22+0x240] ;  /* 0x0002400016237984 */ /* 0x000fe20000000800 */
[----:B-1----:R-:W-:-:S03]  /*09d0*/  FFMA R9, R12, R9, R11 ;  /* 0x000000090c097223 */ /* 0x002fc6000000000b */
[----:B------:R-:W0:Y:S01]  /*09e0*/  LDS R12, [R22+0x1c0] ;  /* 0x0001c000160c7984 */ /* 0x000e220000000800 */
[----:B---3--:R-:W-:-:S03]  /*09f0*/  FFMA R32, R8, R13, R9 ;  /* 0x0000000d08207223 */ /* 0x008fc60000000009 */
[----:B------:R-:W1:Y:S04]  /*0a00*/  LDS.128 R8, [R7+0x20] ;  /* 0x0000200007087984 */ /* 0x000e680000000c00 */
[----:B------:R-:W3:Y:S01]  /*0a10*/  LDS R13, [R22+0x280] ;  /* 0x00028000160d7984 */ /* 0x000ee20000000800 */
[----:B--2---:R-:W-:-:S03]  /*0a20*/  FFMA R31, R31, R14, R32 ;  /* 0x0000000e1f1f7223 */ /* 0x004fc60000000020 */
[----:B------:R-:W-:Y:S01]  /*0a30*/  LDS R32, [R22+0x3c0] ;  /* 0x0003c00016207984 */ /* 0x000fe20000000800 */
[----:B0-----:R-:W-:-:S04]  /*0a40*/  FFMA R15, R12, R15, R31 ;  /* 0x0000000f0c0f7223 */ /* 0x001fc8000000001f */
[----:B-1----:R-:W-:Y:S02]  /*0a50*/  FFMA R8, R8, R33, R15 ;  /* 0x0000002108087223 */ /* 0x002fe4000000000f */
[----:B------:R-:W-:Y:S02]  /*0a60*/  LDS R33, [R22+0x380] ;  /* 0x0003800016217984 */ /* 0x000fe40000000800 */
[----:B------:R-:W-:Y:S02]  /*0a70*/  FFMA R12, R35, R9, R8 ;  /* 0x00000009230c7223 */ /* 0x000fe40000000008 */
[----:B------:R-:W0:Y:S02]  /*0a80*/  LDS R8, [R22+0x2c0] ;  /* 0x0002c00016087984 */ /* 0x000e240000000800 */
[----:B---3--:R-:W-:Y:S02]  /*0a90*/  FFMA R9, R13, R10, R12 ;  /* 0x0000000a0d097223 */ /* 0x008fe4000000000c */
[----:B------:R-:W-:Y:S04]  /*0aa0*/  LDS R35, [R22+0x300] ;  /* 0x0003000016237984 */ /* 0x000fe80000000800 */
[----:B------:R-:W1:Y:S01]  /*0ab0*/  LDS.128 R12, [R7+0x30] ;  /* 0x00003000070c7984 */ /* 0x000e620000000c00 */
[----:B------:R-:W-:Y:S06]  /*0ac0*/  BAR.SYNC.DEFER_BLOCKING 0x0 ;  /* 0x0000000000007b1d */ /* 0x000fec0000010000 */
[----:B------:R0:W2:Y:S04]  /*0ad0*/  LDG.E R16, desc[UR8][R16.64+0xc0] ;  /* 0x0000c00810107981 */ /* 0x0000a8000c1e1900 */
[----:B------:R-:W3:Y:S01]  /*0ae0*/  LDG.E R19, desc[UR8][R18.64] ;  /* 0x0000000812137981 */ /* 0x000ee2000c1e1900 */
[----:B0-----:R-:W-:-:S04]  /*0af0*/  FFMA R17, R8, R11, R9 ;  /* 0x0000000b08117223 */ /* 0x001fc80000000009 */
[----:B-1----:R-:W-:-:S04]  /*0b00*/  FFMA R35, R12, R35, R17 ;  /* 0x000000230c237223 */ /* 0x002fc80000000011 */
[----:B------:R-:W-:-:S04]  /*0b10*/  FFMA R34, R34, R13, R35 ;  /* 0x0000000d22227223 */ /* 0x000fc80000000023 */
[----:B------:R-:W-:-:S04]  /*0b20*/  FFMA R33, R33, R14, R34 ;  /* 0x0000000e21217223 */ /* 0x000fc80000000022 */
[----:B------:R-:W-:Y:S01]  /*0b30*/  FFMA R17, R32, R15, R33 ;  /* 0x0000000f20117223 */ /* 0x000fe20000000021 */
[----:B------:R-:W-:-:S04]  /*0b40*/  IADD3 R25, PT, PT, R25, 0x4, RZ ;  /* 0x0000000419197810 */ /* 0x000fc80007ffe0ff */
[----:B------:R-:W-:Y:S02]  /*0b50*/  ISETP.NE.AND P0, PT, R25, RZ, PT ;  /* 0x000000ff1900720c */ /* 0x000fe40003f05270 */
[----:B------:R-:W-:Y:S02]  /*0b60*/  IADD3 R27, PT, PT, R27, 0x40, RZ ;  /* 0x000000401b1b7810 */ /* 0x000fe40007ffe0ff */
[C---:B------:R-:W-:Y:S02]  /*0b70*/  LEA R30, R5.reuse, R30, 0x6 ;  /* 0x0000001e051e7211 */ /* 0x040fe400078e30ff */
[C---:B------:R-:W-:Y:S02]  /*0b80*/  LEA R28, R5.reuse, R28, 0x6 ;  /* 0x0000001c051c7211 */ /* 0x040fe400078e30ff */
[C---:B------:R-:W-:Y:S02]  /*0b90*/  LEA R26, R5.reuse, R26, 0x6 ;  /* 0x0000001a051a7211 */ /* 0x040fe400078e30ff */
[----:B------:R-:W-:Y:S01]  /*0ba0*/  LEA R24, R5, R24, 0x6 ;  /* 0x0000001805187211 */ /* 0x000fe200078e30ff */
[----:B--2---:R-:W-:Y:S04]  /*0bb0*/  STS [R23], R16 ;  /* 0x0000001017007388 */ /* 0x004fe80000000800 */
[----:B---3--:R-:W-:Y:S01]  /*0bc0*/  STS [R20], R19 ;  /* 0x0000001314007388 */ /* 0x008fe20000000800 */
[----:B------:R-:W-:Y:S06]  /*0bd0*/  BAR.SYNC.DEFER_BLOCKING 0x0 ;  /* 0x0000000000007b1d */ /* 0x000fec0000010000 */
[----:B------:R-:W-:Y:S04]  /*0be0*/  LDS R31, [R22] ;  /* 0x00000000161f7984 */ /* 0x000fe80000000800 */
[----:B------:R-:W0:Y:S04]  /*0bf0*/  LDS.128 R8, [R7] ;  /* 0x0000000007087984 */ /* 0x000e280000000c00 */
[----:B------:R-:W1:Y:S04]  /*0c00*/  LDS R36, [R22+0x40] ;  /* 0x0000400016247984 */ /* 0x000e680000000800 */
[----:B------:R-:W2:Y:S04]  /*0c10*/  LDS R37, [R22+0x80] ;  /* 0x0000800016257984 */ /* 0x000ea80000000800 */
[----:B------:R-:W3:Y:S04]  /*0c20*/  LDS R34, [R22+0xc0] ;  /* 0x0000c00016227984 */ /* 0x000ee80000000800 */
[----:B------:R-:W-:Y:S04]  /*0c30*/  LDS R33, [R22+0x100] ;  /* 0x0001000016217984 */ /* 0x000fe80000000800 */
[----:B------:R-:W4:Y:S04]  /*0c40*/  LDS.128 R12, [R7+0x10] ;  /* 0x00001000070c7984 */ /* 0x000f280000000c00 */
[----:B------:R-:W5:Y:S04]  /*0c50*/  LDS R32, [R22+0x140] ;  /* 0x0001400016207984 */ /* 0x000f680000000800 */
[----:B------:R-:W5:Y:S01]  /*0c60*/  LDS R35, [R22+0x180] ;  /* 0x0001800016237984 */ /* 0x000f620000000800 */
[----:B0-----:R-:W-:-:S03]  /*0c70*/  FFMA R17, R8, R31, R17 ;  /* 0x0000001f08117223 */ /* 0x001fc60000000011 */
[----:B------:R-:W0:Y:S01]  /*0c80*/  LDS R8, [R22+0x1c0] ;  /* 0x0001c00016087984 */ /* 0x000e220000000800 */
[----:B-1----:R-:W-:-:S03]  /*0c90*/  FFMA R36, R36, R9, R17 ;  /* 0x0000000924247223 */ /* 0x002fc60000000011 */
[----:B------:R-:W-:Y:S04]  /*0ca0*/  LDS R31, [R22+0x200] ;  /* 0x00020000161f7984 */ /* 0x000fe80000000800 */
[----:B------:R-:W1:Y:S01]  /*0cb0*/  LDS.128 R16, [R7+0x20] ;  /* 0x0000200007107984 */ /* 0x000e620000000c00 */
[----:B--2---:R-:W-:-:S04]  /*0cc0*/  FFMA R37, R37, R10, R36 ;  /* 0x0000000a25257223 */ /* 0x004fc80000000024 */
[----:B---3--:R-:W-:-:S04]  /*0cd0*/  FFMA R11, R34, R11, R37 ;  /* 0x0000000b220b7223 */ /* 0x008fc80000000025 */
[----:B----4-:R-:W-:Y:S02]  /*0ce0*/  FFMA R11, R12, R33, R11 ;  /* 0x000000210c0b7223 */ /* 0x010fe4000000000b */
[----:B------:R-:W2:Y:S02]  /*0cf0*/  LDS R12, [R22+0x240] ;  /* 0x00024000160c7984 */ /* 0x000ea40000000800 */
[----:B-----5:R-:W-:Y:S02]  /*0d00*/  FFMA R32, R32, R13, R11 ;  /* 0x0000000d20207223 */ /* 0x020fe4000000000b */
[----:B------:R-:W3:Y:S02]  /*0d10*/  LDS R13, [R22+0x280] ;  /* 0x00028000160d7984 */ /* 0x000ee40000000800 */
[----:B------:R-:W-:Y:S02]  /*0d20*/  FFMA R35, R35, R14, R32 ;  /* 0x0000000e23237223 */ /* 0x000fe40000000020 */
[----:B------:R-:W4:Y:S04]  /*0d30*/  LDS R14, [R22+0x2c0] ;  /* 0x0002c000160e7984 */ /* 0x000f280000000800 */
[----:B------:R-:W-:Y:S01]  /*0d40*/  LDS R32, [R22+0x340] ;  /* 0x0003400016207984 */ /* 0x000fe20000000800 */
[----:B0-----:R-:W-:-:S03]  /*0d50*/  FFMA R35, R8, R15, R35 ;  /* 0x0000000f08237223 */ /* 0x001fc60000000023 */
[----:B------:R-:W-:Y:S04]  /*0d60*/  LDS R15, [R22+0x300] ;  /* 0x00030000160f7984 */ /* 0x000fe80000000800 */
[----:B------:R-:W0:Y:S01]  /*0d70*/  LDS.128 R8, [R7+0x30] ;  /* 0x0000300007087984 */ /* 0x000e220000000c00 */
[----:B-1----:R-:W-:-:S03]  /*0d80*/  FFMA R35, R16, R31, R35 ;  /* 0x0000001f10237223 */ /* 0x002fc60000000023 */
[----:B------:R-:W1:Y:S04]  /*0d90*/  LDS R31, [R22+0x380] ;  /* 0x00038000161f7984 */ /* 0x000e680000000800 */
[----:B------:R-:W5:Y:S01]  /*0da0*/  LDS R16, [R22+0x3c0] ;  /* 0x0003c00016107984 */ /* 0x000f620000000800 */
[----:B--2---:R-:W-:-:S04]  /*0db0*/  FFMA R12, R12, R17, R35 ;  /* 0x000000110c0c7223 */ /* 0x004fc80000000023 */
[----:B---3--:R-:W-:-:S04]  /*0dc0*/  FFMA R13, R13, R18, R12 ;  /* 0x000000120d0d7223 */ /* 0x008fc8000000000c */
[----:B----4-:R-:W-:-:S04]  /*0dd0*/  FFMA R13, R14, R19, R13 ;  /* 0x000000130e0d7223 */ /* 0x010fc8000000000d */
[----:B0-----:R-:W-:-:S04]  /*0de0*/  FFMA R13, R8, R15, R13 ;  /* 0x0000000f080d7223 */ /* 0x001fc8000000000d */
[----:B------:R-:W-:-:S04]  /*0df0*/  FFMA R32, R32, R9, R13 ;  /* 0x0000000920207223 */ /* 0x000fc8000000000d */
[----:B-1----:R-:W-:-:S04]  /*0e00*/  FFMA R31, R31, R10, R32 ;  /* 0x0000000a1f1f7223 */ /* 0x002fc80000000020 */
[----:B-----5:R-:W-:Y:S01]  /*0e10*/  FFMA R31, R16, R11, R31 ;  /* 0x0000000b101f7223 */ /* 0x020fe2000000001f */
[----:B------:R-:W-:Y:S06]  /*0e20*/  BAR.SYNC.DEFER_BLOCKING 0x0 ;  /* 0x0000000000007b1d */ /* 0x000fec0000010000 */
[----:B------:R-:W-:Y:S05]  /*0e30*/  @P0 BRA `(.L_x_2) ;  /* 0xfffffff400240947 */ /* 0x000fea000383ffff */
.L_x_1:
[----:B------:R-:W-:-:S13]  /*0e40*/  LOP3.LUT P0, R8, R29, 0x3, RZ, 0xc0, !PT ;  /* 0x000000031d087812 */ /* 0x000fda000780c0ff */
[----:B------:R-:W-:Y:S05]  /*0e50*/  @!P0 BRA `(.L_x_0) ;  /* 0x00000008007c8947 */ /* 0x000fea0003800000 */
[----:B------:R-:W-:Y:S02]  /*0e60*/  ISETP.NE.AND P0, PT, R8, 0x1, PT ;  /* 0x000000010800780c */ /* 0x000fe40003f05270 */
[----:B------:R-:W-:-:S04]  /*0e70*/  LOP3.LUT R29, R29, 0x1, RZ, 0xc0, !PT ;  /* 0x000000011d1d7812 */ /* 0x000fc800078ec0ff */
[----:B------:R-:W-:-:S07]  /*0e80*/  ISETP.NE.U32.AND P1, PT, R29, 0x1, PT ;  /* 0x000000011d00780c */ /* 0x000fce0003f25070 */
[----:B------:R-:W-:Y:S06]  /*0e90*/  @!P0 BRA `(.L_x_3) ;  /* 0x0000000400908947 */ /* 0x000fec0003800000 */
[----:B------:R-:W0:Y:S01]  /*0ea0*/  LDC.64 R22, c[0x0][0x380] ;  /* 0x0000e000ff167b82 */ /* 0x000e220000000a00 */
[C---:B------:R-:W-:Y:S02]  /*0eb0*/  LEA R18, R0.reuse, R3, 0x4 ;  /* 0x0000000300127211 */ /* 0x040fe400078e20ff */
[----:B------:R-:W-:-:S03]  /*0ec0*/  LEA R9, R0, R21, 0x4 ;  /* 0x0000001500097211 */ /* 0x000fc600078e20ff */
[----:B------:R-:W-:Y:S02]  /*0ed0*/  IMAD R13, R18, R5, R4 ;  /* 0x00000005120d7224 */ /* 0x000fe400078e0204 */
[----:B------:R-:W1:Y:S01]  /*0ee0*/  LDC.64 R16, c[0x0][0x388] ;  /* 0x0000e200ff107b82 */ /* 0x000e620000000a00 */
[----:B0-----:R-:W-:-:S05]  /*0ef0*/  IMAD.WIDE R22, R9, 0x4, R22 ;  /* 0x0000000409167825 */ /* 0x001fca00078e0216 */
[----:B------:R-:W2:Y:S01]  /*0f00*/  LDG.E R19, desc[UR8][R22.64] ;  /* 0x0000000816137981 */ /* 0x000ea2000c1e1900 */
[----:B-1----:R-:W-:-:S05]  /*0f10*/  IMAD.WIDE.U32 R12, R13, 0x4, R16 ;  /* 0x000000040d0c7825 */ /* 0x002fca00078e0010 */
[----:B------:R-:W3:Y:S01]  /*0f20*/  LDG.E R25, desc[UR8][R12.64] ;  /* 0x000000080c197981 */ /* 0x000ee2000c1e1900 */
[----:B------:R-:W-:-:S04]  /*0f30*/  UIADD3 UR5, UPT, UPT, UR4, 0x400, URZ ;  /* 0x0000040004057890 */ /* 0x000fc8000fffe0ff */
[----:B------:R-:W-:Y:S01]  /*0f40*/  ULEA UR5, UR6, UR5, 0x18 ;  /* 0x0000000506057291 */ /* 0x000fe2000f8ec0ff */
[----:B------:R-:W-:-:S05]  /*0f50*/  LEA R30, R2, R7, 0x2 ;  /* 0x00000007021e7211 */ /* 0x000fca00078e10ff */
[----:B------:R-:W-:-:S04]  /*0f60*/  LEA R20, R2, UR5, 0x2 ;  /* 0x0000000502147c11 */ /* 0x000fc8000f8e10ff */
[----:B------:R-:W-:Y:S02]  /*0f70*/  LEA R32, R3, R20, 0x6 ;  /* 0x0000001403207211 */ /* 0x000fe400078e30ff */
[----:B------:R-:W-:Y:S01]  /*0f80*/  IADD3 R18, PT, PT, R18, 0x10, RZ ;  /* 0x0000001012127810 */ /* 0x000fe20007ffe0ff */
        /* <DEDUP_REMOVED lines=11> */
[----:B------:R-:W5:Y:S04]  /*1040*/  LDS R19, [R20+0x180] ;  /* 0x0001800014137984 */ /* 0x000f680000000800 */
[----:B------:R-:W5:Y:S04]  /*1050*/  LDS R24, [R20+0x1c0] ;  /* 0x0001c00014187984 */ /* 0x000f680000000800 */
[----:B------:R-:W-:Y:S01]  /*1060*/  LDS R36, [R20+0x240] ;  /* 0x0002400014247984 */ /* 0x000fe20000000800 */
[----:B0-----:R-:W-:-:S03]  /*1070*/  FFMA R8, R8, R27, R31 ;  /* 0x0000001b08087223 */ /* 0x001fc6000000001f */
[----:B------:R-:W-:Y:S01]  /*1080*/  LDS R27, [R20+0x200] ;  /* 0x00020000141b7984 */ /* 0x000fe20000000800 */
[----:B-1----:R-:W-:-:S03]  /*1090*/  FFMA R9, R29, R9, R8 ;  /* 0x000000091d097223 */ /* 0x002fc60000000008 */
[----:B------:R-:W-:Y:S01]  /*10a0*/  LDS R29, [R20+0x300] ;  /* 0x00030000141d7984 */ /* 0x000fe20000000800 */
[----:B--2---:R-:W-:-:S03]  /*10b0*/  FFMA R10, R28, R10, R9 ;  /* 0x0000000a1c0a7223 */ /* 0x004fc60000000009 */
[----:B------:R-:W-:Y:S01]  /*10c0*/  LDS R31, [R20+0x380] ;  /* 0x00038000141f7984 */ /* 0x000fe20000000800 */
[----:B---3--:R-:W-:-:S03]  /*10d0*/  FFMA R11, R33, R11, R10 ;  /* 0x0000000b210b7223 */ /* 0x008fc6000000000a */
[----:B------:R-:W-:Y:S04]  /*10e0*/  LDS R33, [R20+0x280] ;  /* 0x0002800014217984 */ /* 0x000fe80000000800 */
[----:B------:R-:W-:Y:S01]  /*10f0*/  LDS R28, [R20+0x3c0] ;  /* 0x0003c000141c7984 */ /* 0x000fe20000000800 */
[----:B----4-:R-:W-:-:S03]  /*1100*/  FFMA R11, R12, R34, R11 ;  /* 0x000000220c0b7223 */ /* 0x010fc6000000000b */
[----:B------:R-:W-:Y:S01]  /*1110*/  LDS R34, [R20+0x2c0] ;  /* 0x0002c00014227984 */ /* 0x000fe20000000800 */
[----:B-----5:R-:W-:Y:S01]  /*1120*/  FFMA R26, R26, R13, R11 ;  /* 0x0000000d1a1a7223 */ /* 0x020fe2000000000b */
[----:B------:R-:W-:Y:S02]  /*1130*/  IMAD R13, R18, R5, R4 ;  /* 0x00000005120d7224 */ /* 0x000fe400078e0204 */
[----:B------:R-:W0:Y:S01]  /*1140*/  LDS.128 R8, [R7+0x20] ;  /* 0x0000200007087984 */ /* 0x000e220000000c00 */
[----:B------:R-:W-:Y:S01]  /*1150*/  FFMA R19, R19, R14, R26 ;  /* 0x0000000e13137223 */ /* 0x000fe2000000001a */
[----:B------:R-:W-:Y:S02]  /*1160*/  IMAD.WIDE.U32 R12, R13, 0x4, R16 ;  /* 0x000000040d0c7825 */ /* 0x000fe400078e0010 */
[----:B------:R-:W-:Y:S02]  /*1170*/  LDS R26, [R20+0x340] ;  /* 0x00034000141a7984 */ /* 0x000fe40000000800 */
[----:B------:R-:W-:-:S02]  /*1180*/  FFMA R35, R24, R15, R19 ;  /* 0x0000000f18237223 */ /* 0x000fc40000000013 */
[----:B------:R-:W1:Y:S01]  /*1190*/  LDS.128 R16, [R7+0x30] ;  /* 0x0000300007107984 */ /* 0x000e620000000c00 */
[----:B------:R-:W-:Y:S06]  /*11a0*/  BAR.SYNC.DEFER_BLOCKING 0x0 ;  /* 0x0000000000007b1d */ /* 0x000fec0000010000 */
[----:B------:R-:W2:Y:S04]  /*11b0*/  LDG.E R23, desc[UR8][R22.64+0x40] ;  /* 0x0000400816177981 */ /* 0x000ea8000c1e1900 */
[----:B------:R-:W3:Y:S01]  /*11c0*/  LDG.E R37, desc[UR8][R12.64] ;  /* 0x000000080c257981 */ /* 0x000ee2000c1e1900 */
[----:B0-----:R-:W-:-:S04]  /*11d0*/  FFMA R35, R8, R27, R35 ;  /* 0x0000001b08237223 */ /* 0x001fc80000000023 */
[----:B------:R-:W-:-:S04]  /*11e0*/  FFMA R36, R36, R9, R35 ;  /* 0x0000000924247223 */ /* 0x000fc80000000023 */
[----:B------:R-:W-:-:S04]  /*11f0*/  FFMA R33, R33, R10, R36 ;  /* 0x0000000a21217223 */ /* 0x000fc80000000024 */
[----:B------:R-:W-:-:S04]  /*1200*/  FFMA R33, R34, R11, R33 ;  /* 0x0000000b22217223 */ /* 0x000fc80000000021 */
[----:B-1----:R-:W-:-:S04]  /*1210*/  FFMA R29, R16, R29, R33 ;  /* 0x0000001d101d7223 */ /* 0x002fc80000000021 */
[----:B------:R-:W-:-:S04]  /*1220*/  FFMA R26, R26, R17, R29 ;  /* 0x000000111a1a7223 */ /* 0x000fc8000000001d */
[----:B------:R-:W-:-:S04]  /*1230*/  FFMA R31, R31, R18, R26 ;  /* 0x000000121f1f7223 */ /* 0x000fc8000000001a */
[----:B------:R-:W-:Y:S01]  /*1240*/  FFMA R33, R28, R19, R31 ;  /* 0x000000131c217223 */ /* 0x000fe2000000001f */
        /* <DEDUP_REMOVED lines=14> */
[----:B------:R-:W-:Y:S04]  /*1330*/  LDS R31, [R20+0x200] ;  /* 0x00020000141f7984 */ /* 0x000fe80000000800 */
[----:B------:R-:W5:Y:S01]  /*1340*/  LDS.128 R16, [R7+0x20] ;  /* 0x0000200007107984 */ /* 0x000f620000000c00 */
[----:B0-----:R-:W-:-:S03]  /*1350*/  FFMA R25, R12, R25, R33 ;  /* 0x000000190c197223 */ /* 0x001fc60000000021 */
[----:B------:R-:W0:Y:S01]  /*1360*/  LDS R28, [R20+0x240] ;  /* 0x00024000141c7984 */ /* 0x000e220000000800 */
[----:B-1----:R-:W-:-:S03]  /*1370*/  FFMA R24, R24, R13, R25 ;  /* 0x0000000d18187223 */ /* 0x002fc60000000019 */
[----:B------:R-:W1:Y:S01]  /*1380*/  LDS R25, [R20+0x280] ;  /* 0x0002800014197984 */ /* 0x000e620000000800 */
[----:B--2---:R-:W-:-:S03]  /*1390*/  FFMA R27, R27, R14, R24 ;  /* 0x0000000e1b1b7223 */ /* 0x004fc60000000018 */
[----:B------:R-:W2:Y:S01]  /*13a0*/  LDS R24, [R20+0x2c0] ;  /* 0x0002c00014187984 */ /* 0x000ea20000000800 */
[----:B---3--:R-:W-:-:S03]  /*13b0*/  FFMA R33, R22, R15, R27 ;  /* 0x0000000f16217223 */ /* 0x008fc6000000001b */
[----:B------:R-:W-:Y:S04]  /*13c0*/  LDS R27, [R20+0x300] ;  /* 0x00030000141b7984 */ /* 0x000fe80000000800 */
[----:B------:R-:W3:Y:S01]  /*13d0*/  LDS.128 R12, [R7+0x30] ;  /* 0x00003000070c7984 */ /* 0x000ee20000000c00 */
[----:B----4-:R-:W-:-:S03]  /*13e0*/  FFMA R33, R8, R23, R33 ;  /* 0x0000001708217223 */ /* 0x010fc60000000021 */
[----:B------:R-:W4:Y:S04]  /*13f0*/  LDS R22, [R20+0x340] ;  /* 0x0003400014167984 */ /* 0x000f280000000800 */
[----:B------:R-:W4:Y:S01]  /*1400*/  LDS R23, [R20+0x380] ;  /* 0x0003800014177984 */ /* 0x000f220000000800 */
[----:B-----5:R-:W-:-:S03]  /*1410*/  FFMA R30, R30, R9, R33 ;  /* 0x000000091e1e7223 */ /* 0x020fc60000000021 */
[----:B------:R-:W5:Y:S01]  /*1420*/  LDS R8, [R20+0x3c0] ;  /* 0x0003c00014087984 */ /* 0x000f620000000800 */
[----:B------:R-:W-:-:S04]  /*1430*/  FFMA R29, R29, R10, R30 ;  /* 0x0000000a1d1d7223 */ /* 0x000fc8000000001e */
[----:B------:R-:W-:-:S04]  /*1440*/  FFMA R11, R26, R11, R29 ;  /* 0x0000000b1a0b7223 */ /* 0x000fc8000000001d */
[----:B------:R-:W-:-:S04]  /*1450*/  FFMA R11, R16, R31, R11 ;  /* 0x0000001f100b7223 */ /* 0x000fc8000000000b */
[----:B0-----:R-:W-:-:S04]  /*1460*/  FFMA R28, R28, R17, R11 ;  /* 0x000000111c1c7223 */ /* 0x001fc8000000000b */
[----:B-1----:R-:W-:-:S04]  /*1470*/  FFMA R25, R25, R18, R28 ;  /* 0x0000001219197223 */ /* 0x002fc8000000001c */
[----:B--2---:R-:W-:-:S04]  /*1480*/  FFMA R19, R24, R19, R25 ;  /* 0x0000001318137223 */ /* 0x004fc80000000019 */
[----:B---3--:R-:W-:-:S04]  /*1490*/  FFMA R19, R12, R27, R19 ;  /* 0x0000001b0c137223 */ /* 0x008fc80000000013 */
[----:B----4-:R-:W-:-:S04]  /*14a0*/  FFMA R22, R22, R13, R19 ;  /* 0x0000000d16167223 */ /* 0x010fc80000000013 */
[----:B------:R-:W-:-:S04]  /*14b0*/  FFMA R23, R23, R14, R22 ;  /* 0x0000000e17177223 */ /* 0x000fc80000000016 */
[----:B-----5:R-:W-:Y:S01]  /*14c0*/  FFMA R31, R8, R15, R23 ;  /* 0x0000000f081f7223 */ /* 0x020fe20000000017 */
[----:B------:R-:W-:Y:S06]  /*14d0*/  BAR.SYNC.DEFER_BLOCKING 0x0 ;  /* 0x0000000000007b1d */ /* 0x000fec0000010000 */
.L_x_3:
[----:B------:R-:W-:Y:S05]  /*14e0*/  @P1 BRA `(.L_x_0) ;  /* 0x0000000000d81947 */ /* 0x000fea0003800000 */
[----:B------:R-:W0:Y:S01]  /*14f0*/  LDC.64 R8, c[0x0][0x380] ;  /* 0x0000e000ff087b82 */ /* 0x000e220000000a00 */
[C---:B------:R-:W-:Y:S02]  /*1500*/  LEA R10, R0.reuse, R3, 0x4 ;  /* 0x00000003000a7211 */ /* 0x040fe400078e20ff */
[----:B------:R-:W-:-:S03]  /*1510*/  LEA R21, R0, R21, 0x4 ;  /* 0x0000001500157211 */ /* 0x000fc600078e20ff */
[----:B------:R-:W-:Y:S02]  /*1520*/  IMAD R11, R10, R5, R4 ;  /* 0x000000050a0b7224 */ /* 0x000fe400078e0204 */
[----:B------:R-:W1:Y:S01]  /*1530*/  LDC.64 R12, c[0x0][0x388] ;  /* 0x0000e200ff0c7b82 */ /* 0x000e620000000a00 */
[----:B0-----:R-:W-:-:S05]  /*1540*/  IMAD.WIDE R8, R21, 0x4, R8 ;  /* 0x0000000415087825 */ /* 0x001fca00078e0208 */
[----:B------:R-:W2:Y:S01]  /*1550*/  LDG.E R14, desc[UR8][R8.64] ;  /* 0x00000008080e7981 */ /* 0x000ea2000c1e1900 */
[----:B-1----:R-:W-:-:S06]  /*1560*/  IMAD.WIDE.U32 R12, R11, 0x4, R12 ;  /* 0x000000040b0c7825 */ /* 0x002fcc00078e000c */
[----:B------:R-:W3:Y:S01]  /*1570*/  LDG.E R12, desc[UR8][R12.64] ;  /* 0x000000080c0c7981 */ /* 0x000ee2000c1e1900 */
[----:B------:R-:W-:-:S04]  /*1580*/  UIADD3 UR4, UPT, UPT, UR4, 0x400, URZ ;  /* 0x0000040004047890 */ /* 0x000fc8000fffe0ff */
[----:B------:R-:W-:Y:S01]  /*1590*/  ULEA UR4, UR6, UR4, 0x18 ;  /* 0x0000000406047291 */ /* 0x000fe2000f8ec0ff */
[----:B------:R-:W-:-:S05]  /*15a0*/  LEA R15, R2, R7, 0x2 ;  /* 0x00000007020f7211 */ /* 0x000fca00078e10ff */
[----:B------:R-:W-:-:S04]  /*15b0*/  LEA R0, R2, UR4, 0x2 ;  /* 0x0000000402007c11 */ /* 0x000fc8000f8e10ff */
        /* <DEDUP_REMOVED lines=26> */
[----:B------:R-:W4:Y:S01]  /*1760*/  LDS R10, [R0+0x340] ;  /* 0x00034000000a7984 */ /* 0x000f220000000800 */
[----:B-----5:R-:W-:-:S03]  /*1770*/  FFMA R2, R2, R17, R3 ;  /* 0x0000001102027223 */ /* 0x020fc60000000003 */
[----:B------:R-:W5:Y:S04]  /*1780*/  LDS R16, [R0+0x380] ;  /* 0x0003800000107984 */ /* 0x000f680000000800 */
        /* <DEDUP_REMOVED lines=9> */
[----:B-----5:R-:W-:-:S04]  /*1820*/  FFMA R16, R16, R30, R9 ;  /* 0x0000001e10107223 */ /* 0x020fc80000000009 */
[----:B------:R-:W-:Y:S01]  /*1830*/  FFMA R31, R3, R31, R16 ;  /* 0x0000001f031f7223 */ /* 0x000fe20000000010 */
[----:B------:R-:W-:Y:S06]  /*1840*/  BAR.SYNC.DEFER_BLOCKING 0x0 ;  /* 0x0000000000007b1d */ /* 0x000fec0000010000 */
.L_x_0:
[----:B------:R-:W0:Y:S01]  /*1850*/  LDC.64 R2, c[0x0][0x390] ;  /* 0x0000e400ff027b82 */ /* 0x000e220000000a00 */
[----:B------:R-:W-:-:S04]  /*1860*/  IMAD R5, R6, R5, R4 ;  /* 0x0000000506057224 */ /* 0x000fc800078e0204 */
[----:B0-----:R-:W-:-:S05]  /*1870*/  IMAD.WIDE R2, R5, 0x4, R2 ;  /* 0x0000000405027825 */ /* 0x001fca00078e0202 */
[----:B------:R-:W-:Y:S01]  /*1880*/  STG.E desc[UR8][R2.64], R31 ;  /* 0x0000001f02007986 */ /* 0x000fe2000c101908 */
[----:B------:R-:W-:Y:S05]  /*1890*/  EXIT ;  /* 0x000000000000794d */ /* 0x000fea0003800000 */
.L_x_4:
[----:B------:R-:W-:-:S00]  /*18a0*/  BRA `(.L_x_4) ;  /* 0xfffffffc00fc7947 */ /* 0x000fc0000383ffff */
[----:B------:R-:W-:-:S00]  /*18b0*/  NOP ;  /* 0x0000000000007918 */ /* 0x000fc00000000000 */
        /* <DEDUP_REMOVED lines=12> */
.L_x_5:


//--------------------- .nv.shared._Z15MatrixMulKernelPfS_S_i --------------------------
	.section	.nv.shared._Z15MatrixMulKernelPfS_S_i,"aw",@nobits
	.sectionflags	@""
	.align	4
.nv.shared._Z15MatrixMulKernelPfS_S_i:
	.zero		3072


//--------------------- .nv.shared.reserved.0     --------------------------
	.section	.nv.shared.reserved.0,"aw",@nobits
	.weak		__nv_reservedSMEM_offset_0_alias
	.size		__nv_reservedSMEM_offset_0_alias, 0, 64
	.other		__nv_reservedSMEM_offset_0_alias,@"STO_CUDA_RESERVED_SHARED STV_DEFAULT"
__nv_reservedSMEM_offset_0_alias:
	.zero		0
	.zero		64


//--------------------- .nv.constant0._Z15MatrixMulKernelPfS_S_i --------------------------
	.section	.nv.constant0._Z15MatrixMulKernelPfS_S_i,"a",@progbits
	.sectionflags	@""
	.align	4
.nv.constant0._Z15MatrixMulKernelPfS_S_i:
	.zero		924


//--------------------- SYMBOLS --------------------------

	.type		.nv.reservedSmem.offset0,@object
	.size		.nv.reservedSmem.offset0,0x4
	.type		.nv.reservedSmem.cap,@object
	.size		.nv.reservedSmem.cap,0x4
